//
// Generated by NVIDIA NVVM Compiler
//
// Compiler Build ID: CL-36424714
// Cuda compilation tools, release 13.0, V13.0.88
// Based on NVVM 20.0.0
//

.version 9.0
.target sm_100
.address_size 64

	// .globl	_Z13imgBlurKernelPhS_iii

.visible .entry _Z13imgBlurKernelPhS_iii(
	.param .u64 .ptr .align 1 _Z13imgBlurKernelPhS_iii_param_0,
	.param .u64 .ptr .align 1 _Z13imgBlurKernelPhS_iii_param_1,
	.param .u32 _Z13imgBlurKernelPhS_iii_param_2,
	.param .u32 _Z13imgBlurKernelPhS_iii_param_3,
	.param .u32 _Z13imgBlurKernelPhS_iii_param_4
)
{
	.reg .pred 	%p<90>;
	.reg .b32 	%r<349>;
	.reg .b64 	%rd<23>;

	ld.param.u64 	%rd4, [_Z13imgBlurKernelPhS_iii_param_0];
	ld.param.u64 	%rd3, [_Z13imgBlurKernelPhS_iii_param_1];
	ld.param.u32 	%r174, [_Z13imgBlurKernelPhS_iii_param_2];
	ld.param.u32 	%r175, [_Z13imgBlurKernelPhS_iii_param_3];
	ld.param.u32 	%r176, [_Z13imgBlurKernelPhS_iii_param_4];
	cvta.to.global.u64 	%rd1, %rd4;
	mov.u32 	%r177, %ctaid.y;
	mov.u32 	%r178, %ntid.y;
	mov.u32 	%r179, %tid.y;
	mad.lo.s32 	%r1, %r177, %r178, %r179;
	mov.u32 	%r180, %ctaid.x;
	mov.u32 	%r181, %ntid.x;
	mov.u32 	%r182, %tid.x;
	mad.lo.s32 	%r2, %r180, %r181, %r182;
	setp.ge.s32 	%p2, %r1, %r175;
	setp.ge.s32 	%p3, %r2, %r174;
	or.pred  	%p4, %p3, %p2;
	@%p4 bra 	$L__BB0_42;
	neg.s32 	%r3, %r176;
	shl.b32 	%r184, %r176, 1;
	and.b32  	%r4, %r184, 6;
	and.b32  	%r5, %r176, 1;
	sub.s32 	%r6, 3, %r176;
	and.b32  	%r185, %r184, -8;
	neg.s32 	%r7, %r185;
	sub.s32 	%r8, %r2, %r176;
	mov.b32 	%r307, 0;
	mov.u32 	%r261, %r3;
	mov.u32 	%r308, %r307;
	mov.u32 	%r309, %r307;
	mov.u32 	%r310, %r307;
$L__BB0_2:
	setp.lt.u32 	%p5, %r176, 4;
	add.s32 	%r186, %r261, %r1;
	setp.gt.s32 	%p6, %r186, -1;
	setp.lt.s32 	%p7, %r186, %r175;
	and.pred  	%p1, %p6, %p7;
	mul.lo.s32 	%r14, %r186, %r174;
	mov.u32 	%r327, %r3;
	@%p5 bra 	$L__BB0_22;
	add.s32 	%r187, %r8, %r14;
	mul.lo.s32 	%r266, %r187, 3;
	mov.u32 	%r267, %r8;
	mov.u32 	%r268, %r7;
	mov.u32 	%r269, %r6;
$L__BB0_4:
	.pragma "nounroll";
	setp.gt.s32 	%p8, %r267, -1;
	setp.lt.s32 	%p9, %r267, %r174;
	and.pred  	%p10, %p8, %p9;
	and.pred  	%p11, %p1, %p10;
	cvt.s64.s32 	%rd5, %r266;
	add.s64 	%rd2, %rd1, %rd5;
	not.pred 	%p12, %p11;
	@%p12 bra 	$L__BB0_6;
	ld.global.u8 	%r188, [%rd2];
	add.s32 	%r310, %r310, %r188;
	ld.global.u8 	%r189, [%rd2+1];
	add.s32 	%r309, %r309, %r189;
	ld.global.u8 	%r190, [%rd2+2];
	add.s32 	%r308, %r308, %r190;
	add.s32 	%r307, %r307, 1;
$L__BB0_6:
	add.s32 	%r191, %r267, 1;
	setp.gt.s32 	%p13, %r191, -1;
	setp.lt.s32 	%p14, %r191, %r174;
	and.pred  	%p15, %p13, %p14;
	and.pred  	%p16, %p1, %p15;
	not.pred 	%p17, %p16;
	@%p17 bra 	$L__BB0_8;
	ld.global.u8 	%r192, [%rd2+3];
	add.s32 	%r310, %r310, %r192;
	ld.global.u8 	%r193, [%rd2+4];
	add.s32 	%r309, %r309, %r193;
	ld.global.u8 	%r194, [%rd2+5];
	add.s32 	%r308, %r308, %r194;
	add.s32 	%r307, %r307, 1;
$L__BB0_8:
	add.s32 	%r195, %r267, 2;
	setp.gt.s32 	%p18, %r195, -1;
	setp.lt.s32 	%p19, %r195, %r174;
	and.pred  	%p20, %p18, %p19;
	and.pred  	%p21, %p1, %p20;
	not.pred 	%p22, %p21;
	@%p22 bra 	$L__BB0_10;
	ld.global.u8 	%r196, [%rd2+6];
	add.s32 	%r310, %r310, %r196;
	ld.global.u8 	%r197, [%rd2+7];
	add.s32 	%r309, %r309, %r197;
	ld.global.u8 	%r198, [%rd2+8];
	add.s32 	%r308, %r308, %r198;
	add.s32 	%r307, %r307, 1;
$L__BB0_10:
	add.s32 	%r199, %r267, 3;
	setp.gt.s32 	%p23, %r199, -1;
	setp.lt.s32 	%p24, %r199, %r174;
	and.pred  	%p25, %p23, %p24;
	and.pred  	%p26, %p1, %p25;
	not.pred 	%p27, %p26;
	@%p27 bra 	$L__BB0_12;
	ld.global.u8 	%r200, [%rd2+9];
	add.s32 	%r310, %r310, %r200;
	ld.global.u8 	%r201, [%rd2+10];
	add.s32 	%r309, %r309, %r201;
	ld.global.u8 	%r202, [%rd2+11];
	add.s32 	%r308, %r308, %r202;
	add.s32 	%r307, %r307, 1;
$L__BB0_12:
	add.s32 	%r203, %r267, 4;
	setp.gt.s32 	%p28, %r203, -1;
	setp.lt.s32 	%p29, %r203, %r174;
	and.pred  	%p30, %p28, %p29;
	and.pred  	%p31, %p1, %p30;
	not.pred 	%p32, %p31;
	@%p32 bra 	$L__BB0_14;
	ld.global.u8 	%r204, [%rd2+12];
	add.s32 	%r310, %r310, %r204;
	ld.global.u8 	%r205, [%rd2+13];
	add.s32 	%r309, %r309, %r205;
	ld.global.u8 	%r206, [%rd2+14];
	add.s32 	%r308, %r308, %r206;
	add.s32 	%r307, %r307, 1;
$L__BB0_14:
	add.s32 	%r207, %r267, 5;
	setp.gt.s32 	%p33, %r207, -1;
	setp.lt.s32 	%p34, %r207, %r174;
	and.pred  	%p35, %p33, %p34;
	and.pred  	%p36, %p1, %p35;
	not.pred 	%p37, %p36;
	@%p37 bra 	$L__BB0_16;
	ld.global.u8 	%r208, [%rd2+15];
	add.s32 	%r310, %r310, %r208;
	ld.global.u8 	%r209, [%rd2+16];
	add.s32 	%r309, %r309, %r209;
	ld.global.u8 	%r210, [%rd2+17];
	add.s32 	%r308, %r308, %r210;
	add.s32 	%r307, %r307, 1;
$L__BB0_16:
	add.s32 	%r211, %r267, 6;
	setp.gt.s32 	%p38, %r211, -1;
	setp.lt.s32 	%p39, %r211, %r174;
	and.pred  	%p40, %p38, %p39;
	and.pred  	%p41, %p1, %p40;
	not.pred 	%p42, %p41;
	@%p42 bra 	$L__BB0_18;
	ld.global.u8 	%r212, [%rd2+18];
	add.s32 	%r310, %r310, %r212;
	ld.global.u8 	%r213, [%rd2+19];
	add.s32 	%r309, %r309, %r213;
	ld.global.u8 	%r214, [%rd2+20];
	add.s32 	%r308, %r308, %r214;
	add.s32 	%r307, %r307, 1;
$L__BB0_18:
	add.s32 	%r215, %r267, 7;
	setp.gt.s32 	%p43, %r215, -1;
	setp.lt.s32 	%p44, %r215, %r174;
	and.pred  	%p45, %p43, %p44;
	and.pred  	%p46, %p1, %p45;
	not.pred 	%p47, %p46;
	@%p47 bra 	$L__BB0_20;
	ld.global.u8 	%r216, [%rd2+21];
	add.s32 	%r310, %r310, %r216;
	ld.global.u8 	%r217, [%rd2+22];
	add.s32 	%r309, %r309, %r217;
	ld.global.u8 	%r218, [%rd2+23];
	add.s32 	%r308, %r308, %r218;
	add.s32 	%r307, %r307, 1;
$L__BB0_20:
	add.s32 	%r269, %r269, 8;
	add.s32 	%r268, %r268, 8;
	add.s32 	%r267, %r267, 8;
	add.s32 	%r266, %r266, 24;
	setp.ne.s32 	%p48, %r268, 0;
	@%p48 bra 	$L__BB0_4;
	add.s32 	%r327, %r269, -3;
$L__BB0_22:
	setp.lt.u32 	%p49, %r4, 3;
	@%p49 bra 	$L__BB0_32;
	add.s32 	%r98, %r327, %r2;
	setp.gt.s32 	%p50, %r98, -1;
	setp.lt.s32 	%p51, %r98, %r174;
	and.pred  	%p52, %p50, %p51;
	and.pred  	%p54, %p1, %p52;
	not.pred 	%p55, %p54;
	@%p55 bra 	$L__BB0_25;
	add.s32 	%r219, %r98, %r14;
	mul.lo.s32 	%r220, %r219, 3;
	cvt.s64.s32 	%rd6, %r220;
	add.s64 	%rd7, %rd1, %rd6;
	ld.global.u8 	%r221, [%rd7];
	add.s32 	%r310, %r310, %r221;
	ld.global.u8 	%r222, [%rd7+1];
	add.s32 	%r309, %r309, %r222;
	ld.global.u8 	%r223, [%rd7+2];
	add.s32 	%r308, %r308, %r223;
	add.s32 	%r307, %r307, 1;
$L__BB0_25:
	add.s32 	%r107, %r98, 1;
	setp.gt.s32 	%p56, %r107, -1;
	setp.lt.s32 	%p57, %r107, %r174;
	and.pred  	%p58, %p56, %p57;
	and.pred  	%p59, %p1, %p58;
	not.pred 	%p60, %p59;
	@%p60 bra 	$L__BB0_27;
	add.s32 	%r224, %r107, %r14;
	mul.lo.s32 	%r225, %r224, 3;
	cvt.s64.s32 	%rd8, %r225;
	add.s64 	%rd9, %rd1, %rd8;
	ld.global.u8 	%r226, [%rd9];
	add.s32 	%r310, %r310, %r226;
	ld.global.u8 	%r227, [%rd9+1];
	add.s32 	%r309, %r309, %r227;
	ld.global.u8 	%r228, [%rd9+2];
	add.s32 	%r308, %r308, %r228;
	add.s32 	%r307, %r307, 1;
$L__BB0_27:
	add.s32 	%r116, %r98, 2;
	setp.gt.s32 	%p61, %r116, -1;
	setp.lt.s32 	%p62, %r116, %r174;
	and.pred  	%p63, %p61, %p62;
	and.pred  	%p64, %p1, %p63;
	not.pred 	%p65, %p64;
	@%p65 bra 	$L__BB0_29;
	add.s32 	%r229, %r116, %r14;
	mul.lo.s32 	%r230, %r229, 3;
	cvt.s64.s32 	%rd10, %r230;
	add.s64 	%rd11, %rd1, %rd10;
	ld.global.u8 	%r231, [%rd11];
	add.s32 	%r310, %r310, %r231;
	ld.global.u8 	%r232, [%rd11+1];
	add.s32 	%r309, %r309, %r232;
	ld.global.u8 	%r233, [%rd11+2];
	add.s32 	%r308, %r308, %r233;
	add.s32 	%r307, %r307, 1;
$L__BB0_29:
	add.s32 	%r125, %r98, 3;
	setp.gt.s32 	%p66, %r125, -1;
	setp.lt.s32 	%p67, %r125, %r174;
	and.pred  	%p68, %p66, %p67;
	and.pred  	%p69, %p1, %p68;
	not.pred 	%p70, %p69;
	@%p70 bra 	$L__BB0_31;
	add.s32 	%r234, %r125, %r14;
	mul.lo.s32 	%r235, %r234, 3;
	cvt.s64.s32 	%rd12, %r235;
	add.s64 	%rd13, %rd1, %rd12;
	ld.global.u8 	%r236, [%rd13];
	add.s32 	%r310, %r310, %r236;
	ld.global.u8 	%r237, [%rd13+1];
	add.s32 	%r309, %r309, %r237;
	ld.global.u8 	%r238, [%rd13+2];
	add.s32 	%r308, %r308, %r238;
	add.s32 	%r307, %r307, 1;
$L__BB0_31:
	add.s32 	%r327, %r327, 4;
$L__BB0_32:
	setp.eq.s32 	%p71, %r5, 0;
	@%p71 bra 	$L__BB0_38;
	add.s32 	%r140, %r327, %r2;
	setp.gt.s32 	%p72, %r140, -1;
	setp.lt.s32 	%p73, %r140, %r174;
	and.pred  	%p74, %p72, %p73;
	and.pred  	%p76, %p1, %p74;
	not.pred 	%p77, %p76;
	@%p77 bra 	$L__BB0_35;
	add.s32 	%r239, %r140, %r14;
	mul.lo.s32 	%r240, %r239, 3;
	cvt.s64.s32 	%rd14, %r240;
	add.s64 	%rd15, %rd1, %rd14;
	ld.global.u8 	%r241, [%rd15];
	add.s32 	%r310, %r310, %r241;
	ld.global.u8 	%r242, [%rd15+1];
	add.s32 	%r309, %r309, %r242;
	ld.global.u8 	%r243, [%rd15+2];
	add.s32 	%r308, %r308, %r243;
	add.s32 	%r307, %r307, 1;
$L__BB0_35:
	add.s32 	%r149, %r140, 1;
	setp.gt.s32 	%p78, %r149, -1;
	setp.lt.s32 	%p79, %r149, %r174;
	and.pred  	%p80, %p78, %p79;
	and.pred  	%p81, %p1, %p80;
	not.pred 	%p82, %p81;
	@%p82 bra 	$L__BB0_37;
	add.s32 	%r244, %r149, %r14;
	mul.lo.s32 	%r245, %r244, 3;
	cvt.s64.s32 	%rd16, %r245;
	add.s64 	%rd17, %rd1, %rd16;
	ld.global.u8 	%r246, [%rd17];
	add.s32 	%r310, %r310, %r246;
	ld.global.u8 	%r247, [%rd17+1];
	add.s32 	%r309, %r309, %r247;
	ld.global.u8 	%r248, [%rd17+2];
	add.s32 	%r308, %r308, %r248;
	add.s32 	%r307, %r307, 1;
$L__BB0_37:
	add.s32 	%r327, %r327, 2;
$L__BB0_38:
	add.s32 	%r164, %r327, %r2;
	setp.gt.s32 	%p83, %r164, -1;
	setp.lt.s32 	%p84, %r164, %r174;
	and.pred  	%p85, %p83, %p84;
	and.pred  	%p87, %p1, %p85;
	not.pred 	%p88, %p87;
	@%p88 bra 	$L__BB0_40;
	add.s32 	%r249, %r164, %r14;
	mul.lo.s32 	%r250, %r249, 3;
	cvt.s64.s32 	%rd18, %r250;
	add.s64 	%rd19, %rd1, %rd18;
	ld.global.u8 	%r251, [%rd19];
	add.s32 	%r310, %r310, %r251;
	ld.global.u8 	%r252, [%rd19+1];
	add.s32 	%r309, %r309, %r252;
	ld.global.u8 	%r253, [%rd19+2];
	add.s32 	%r308, %r308, %r253;
	add.s32 	%r307, %r307, 1;
$L__BB0_40:
	add.s32 	%r173, %r261, 1;
	setp.ne.s32 	%p89, %r261, %r176;
	mov.u32 	%r261, %r173;
	@%p89 bra 	$L__BB0_2;
	and.b32  	%r254, %r310, 255;
	and.b32  	%r255, %r309, 255;
	and.b32  	%r256, %r308, 255;
	div.s32 	%r257, %r254, %r307;
	mad.lo.s32 	%r258, %r174, %r1, %r2;
	cvt.s64.s32 	%rd20, %r258;
	cvta.to.global.u64 	%rd21, %rd3;
	add.s64 	%rd22, %rd21, %rd20;
	st.global.u8 	[%rd22], %r257;
	div.s32 	%r259, %r255, %r307;
	st.global.u8 	[%rd22+1], %r259;
	div.s32 	%r260, %r256, %r307;
	st.global.u8 	[%rd22+2], %r260;
$L__BB0_42:
	ret;

}


// ===== COMPILED SASS (sm_100) =====

	.target	sm_100

	.elftype	@"ET_EXEC"


//--------------------- .note.nv.tkinfo           --------------------------
	.section	.note.nv.tkinfo,"",@"SHT_NOTE"
	.sectionflags	@"SHF_NOTE_NV_TKINFO"
	.tkinfo
        /*0018*/ 	.word	0x00000002
        /*0030*/ 	.string	""
        /*0030*/ 	.string	"ptxas"
        /*0030*/ 	.string	"Cuda compilation tools, release 13.0, V13.0.88"
        /*0030*/ 	.string	"Build cuda_13.0.r13.0/compiler.36424714_0"
        /*0030*/ 	.string	"-arch sm_100 -m 64 "



//--------------------- .note.nv.cuinfo           --------------------------
	.section	.note.nv.cuinfo,"",@"SHT_NOTE"
	.sectionflags	@"SHF_NOTE_NV_CUINFO"
        /*0018*/ 	.short	0x0002
        /*001a*/ 	.short	0x0064
        /*001c*/ 	.short	0x0082
	.zero		2


//--------------------- .nv.info                  --------------------------
	.section	.nv.info,"",@"SHT_CUDA_INFO"
	.align	4


	//----- nvinfo : EIATTR_REGCOUNT
	.align		4
        /*0000*/ 	.byte	0x04, 0x2f
        /*0002*/ 	.short	(.L_1 - .L_0)
	.align		4
.L_0:
        /*0004*/ 	.word	index@(_Z13imgBlurKernelPhS_iii)
        /*0008*/ 	.word	0x00000020


	//----- nvinfo : EIATTR_FRAME_SIZE
	.align		4
.L_1:
        /*000c*/ 	.byte	0x04, 0x11
        /*000e*/ 	.short	(.L_3 - .L_2)
	.align		4
.L_2:
        /*0010*/ 	.word	index@(_Z13imgBlurKernelPhS_iii)
        /*0014*/ 	.word	0x00000000


	//----- nvinfo : EIATTR_MIN_STACK_SIZE
	.align		4
.L_3:
        /*0018*/ 	.byte	0x04, 0x12
        /*001a*/ 	.short	(.L_5 - .L_4)
	.align		4
.L_4:
        /*001c*/ 	.word	index@(_Z13imgBlurKernelPhS_iii)
        /*0020*/ 	.word	0x00000000
.L_5:


//--------------------- .nv.compat                --------------------------
	.section	.nv.compat,"",@"SHT_CUDA_COMPAT_INFO"
	.align	4
        /*0000*/ 	.byte	0x02, 0x09, 0x00, 0x00, 0x02, 0x02, 0x01, 0x00, 0x02, 0x05, 0x05, 0x00, 0x03, 0x07, 0x01, 0x01
        /*0010*/ 	.byte	0x02, 0x03, 0x00, 0x00, 0x02, 0x06, 0x01, 0x00, 0x04, 0x0b, 0x08, 0x00, 0x09, 0x00, 0x00, 0x00
        /*0020*/ 	.byte	0x00, 0x00, 0x00, 0x00


//--------------------- .nv.info._Z13imgBlurKernelPhS_iii --------------------------
	.section	.nv.info._Z13imgBlurKernelPhS_iii,"",@"SHT_CUDA_INFO"
	.sectionflags	@""
	.align	4


	//----- nvinfo : EIATTR_CUDA_API_VERSION
	.align		4
        /*0000*/ 	.byte	0x04, 0x37
        /*0002*/ 	.short	(.L_7 - .L_6)
.L_6:
        /*0004*/ 	.word	0x00000082


	//----- nvinfo : EIATTR_KPARAM_INFO
	.align		4
.L_7:
        /*0008*/ 	.byte	0x04, 0x17
        /*000a*/ 	.short	(.L_9 - .L_8)
.L_8:
        /*000c*/ 	.word	0x00000000
        /*0010*/ 	.short	0x0004
        /*0012*/ 	.short	0x0018
        /*0014*/ 	.byte	0x00, 0xf0, 0x11, 0x00


	//----- nvinfo : EIATTR_KPARAM_INFO
	.align		4
.L_9:
        /*0018*/ 	.byte	0x04, 0x17
        /*001a*/ 	.short	(.L_11 - .L_10)
.L_10:
        /*001c*/ 	.word	0x00000000
        /*0020*/ 	.short	0x0003
        /*0022*/ 	.short	0x0014
        /*0024*/ 	.byte	0x00, 0xf0, 0x11, 0x00


	//----- nvinfo : EIATTR_KPARAM_INFO
	.align		4
.L_11:
        /*0028*/ 	.byte	0x04, 0x17
        /*002a*/ 	.short	(.L_13 - .L_12)
.L_12:
        /*002c*/ 	.word	0x00000000
        /*0030*/ 	.short	0x0002
        /*0032*/ 	.short	0x0010
        /*0034*/ 	.byte	0x00, 0xf0, 0x11, 0x00


	//----- nvinfo : EIATTR_KPARAM_INFO
	.align		4
.L_13:
        /*0038*/ 	.byte	0x04, 0x17
        /*003a*/ 	.short	(.L_15 - .L_14)
.L_14:
        /*003c*/ 	.word	0x00000000
        /*0040*/ 	.short	0x0001
        /*0042*/ 	.short	0x0008
        /*0044*/ 	.byte	0x00, 0xf5, 0x21, 0x00


	//----- nvinfo : EIATTR_KPARAM_INFO
	.align		4
.L_15:
        /*0048*/ 	.byte	0x04, 0x17
        /*004a*/ 	.short	(.L_17 - .L_16)
.L_16:
        /*004c*/ 	.word	0x00000000
        /*0050*/ 	.short	0x0000
        /*0052*/ 	.short	0x0000
        /*0054*/ 	.byte	0x00, 0xf5, 0x21, 0x00


	//----- nvinfo : EIATTR_SPARSE_MMA_MASK
	.align		4
.L_17:
        /*0058*/ 	.byte	0x03, 0x50
        /*005a*/ 	.short	0x0000


	//----- nvinfo : EIATTR_MAXREG_COUNT
	.align		4
        /*005c*/ 	.byte	0x03, 0x1b
        /*005e*/ 	.short	0x00ff


	//----- nvinfo : EIATTR_MERCURY_ISA_VERSION
	.align		4
        /*0060*/ 	.byte	0x03, 0x5f
        /*0062*/ 	.short	0x0101


	//----- nvinfo : EIATTR_VRC_CTA_INIT_COUNT
	.align		4
        /*0064*/ 	.byte	0x02, 0x4a
	.zero		1
	.zero		1


	//----- nvinfo : EIATTR_EXIT_INSTR_OFFSETS
	.align		4
        /*0068*/ 	.byte	0x04, 0x1c
        /*006a*/ 	.short	(.L_19 - .L_18)


	//   ....[0]....
.L_18:
        /*006c*/ 	.word	0x000000c0


	//   ....[1]....
        /*0070*/ 	.word	0x00001460


	//----- nvinfo : EIATTR_CRS_STACK_SIZE
	.align		4
.L_19:
        /*0074*/ 	.byte	0x04, 0x1e
        /*0076*/ 	.short	(.L_21 - .L_20)
.L_20:
        /*0078*/ 	.word	0x00000000


	//----- nvinfo : EIATTR_CBANK_PARAM_SIZE
	.align		4
.L_21:
        /*007c*/ 	.byte	0x03, 0x19
        /*007e*/ 	.short	0x001c


	//----- nvinfo : EIATTR_PARAM_CBANK
	.align		4
        /*0080*/ 	.byte	0x04, 0x0a
        /*0082*/ 	.short	(.L_23 - .L_22)
	.align		4
.L_22:
        /*0084*/ 	.word	index@(.nv.constant0._Z13imgBlurKernelPhS_iii)
        /*0088*/ 	.short	0x0380
        /*008a*/ 	.short	0x001c


	//----- nvinfo : EIATTR_SW_WAR
	.align		4
.L_23:
        /*008c*/ 	.byte	0x04, 0x36
        /*008e*/ 	.short	(.L_25 - .L_24)
.L_24:
        /*0090*/ 	.word	0x00000008
.L_25:


//--------------------- .nv.callgraph             --------------------------
	.section	.nv.callgraph,"",@"SHT_CUDA_CALLGRAPH"
	.align	4
	.sectionentsize	8
	.align		4
        /*0000*/ 	.word	0x00000000
	.align		4
        /*0004*/ 	.word	0xffffffff
	.align		4
        /*0008*/ 	.word	0x00000000
	.align		4
        /*000c*/ 	.word	0xfffffffe
	.align		4
        /*0010*/ 	.word	0x00000000
	.align		4
        /*0014*/ 	.word	0xfffffffd
	.align		4
        /*0018*/ 	.word	0x00000000
	.align		4
        /*001c*/ 	.word	0xfffffffc


//--------------------- .text._Z13imgBlurKernelPhS_iii --------------------------
	.section	.text._Z13imgBlurKernelPhS_iii,"ax",@progbits
	.align	128
        .global         _Z13imgBlurKernelPhS_iii
        .type           _Z13imgBlurKernelPhS_iii,@function
        .size           _Z13imgBlurKernelPhS_iii,(.L_x_8 - _Z13imgBlurKernelPhS_iii)
        .other          _Z13imgBlurKernelPhS_iii,@"STO_CUDA_ENTRY STV_DEFAULT"
_Z13imgBlurKernelPhS_iii:
.text._Z13imgBlurKernelPhS_iii:
[----:B------:R-:W-:Y:S01]  /*0000*/  LDC R1, c[0x0][0x37c] ;  /* 0x0000df00ff017b82 */ /* 0x000fe20000000800 */
[----:B------:R-:W0:Y:S07]  /*0010*/  S2R R0, SR_TID.Y ;  /* 0x0000000000007919 */ /* 0x000e2e0000002200 */
[----:B------:R-:W0:Y:S01]  /*0020*/  S2UR UR4, SR_CTAID.Y ;  /* 0x00000000000479c3 */ /* 0x000e220000002600 */
[----:B------:R-:W1:Y:S01]  /*0030*/  LDCU.64 UR6, c[0x0][0x390] ;  /* 0x00007200ff0677ac */ /* 0x000e620008000a00 */
[----:B------:R-:W2:Y:S06]  /*0040*/  S2R R3, SR_TID.X ;  /* 0x0000000000037919 */ /* 0x000eac0000002100 */
[----:B------:R-:W0:Y:S08]  /*0050*/  LDC R7, c[0x0][0x364] ;  /* 0x0000d900ff077b82 */ /* 0x000e300000000800 */
[----:B------:R-:W2:Y:S08]  /*0060*/  S2UR UR5, SR_CTAID.X ;  /* 0x00000000000579c3 */ /* 0x000eb00000002500 */
[----:B------:R-:W2:Y:S01]  /*0070*/  LDC R8, c[0x0][0x360] ;  /* 0x0000d800ff087b82 */ /* 0x000ea20000000800 */
[----:B0-----:R-:W-:-:S05]  /*0080*/  IMAD R7, R7, UR4, R0 ;  /* 0x0000000407077c24 */ /* 0x001fca000f8e0200 */
[----:B-1----:R-:W-:Y:S01]  /*0090*/  ISETP.GE.AND P0, PT, R7, UR7, PT ;  /* 0x0000000707007c0c */ /* 0x002fe2000bf06270 */
[----:B--2---:R-:W-:-:S05]  /*00a0*/  IMAD R8, R8, UR5, R3 ;  /* 0x0000000508087c24 */ /* 0x004fca000f8e0203 */
[----:B------:R-:W-:-:S13]  /*00b0*/  ISETP.GE.OR P0, PT, R8, UR6, P0 ;  /* 0x0000000608007c0c */ /* 0x000fda0008706670 */
[----:B------:R-:W-:Y:S05]  /*00c0*/  @P0 EXIT ;  /* 0x000000000000094d */ /* 0x000fea0003800000 */
[----:B------:R-:W0:Y:S01]  /*00d0*/  LDCU UR7, c[0x0][0x398] ;  /* 0x00007300ff0777ac */ /* 0x000e220008000800 */
[----:B------:R-:W-:Y:S01]  /*00e0*/  IMAD.MOV.U32 R0, RZ, RZ, RZ ;  /* 0x000000ffff007224 */ /* 0x000fe200078e00ff */
[----:B------:R-:W-:Y:S01]  /*00f0*/  CS2R R4, SRZ ;  /* 0x0000000000047805 */ /* 0x000fe2000001ff00 */
[----:B------:R-:W-:Y:S01]  /*0100*/  IMAD.MOV.U32 R6, RZ, RZ, RZ ;  /* 0x000000ffff067224 */ /* 0x000fe200078e00ff */
[----:B------:R-:W1:Y:S01]  /*0110*/  LDCU.64 UR10, c[0x0][0x358] ;  /* 0x00006b00ff0a77ac */ /* 0x000e620008000a00 */
[----:B0-----:R-:W-:Y:S02]  /*0120*/  USHF.L.U32 UR4, UR7, 0x1, URZ ;  /* 0x0000000107047899 */ /* 0x001fe400080006ff */
[----:B------:R-:W-:Y:S01]  /*0130*/  VIADD R9, R8, -UR7 ;  /* 0x8000000708097c36 */ /* 0x000fe20008000000 */
[----:B------:R-:W-:Y:S02]  /*0140*/  UIADD3 UR8, UPT, UPT, -UR7, URZ, URZ ;  /* 0x000000ff07087290 */ /* 0x000fe4000fffe1ff */
[----:B------:R-:W-:-:S02]  /*0150*/  ULOP3.LUT UR6, UR4, 0xfffffff8, URZ, 0xc0, !UPT ;  /* 0xfffffff804067892 */ /* 0x000fc4000f8ec0ff */
[----:B------:R-:W-:Y:S02]  /*0160*/  ULOP3.LUT UR4, UR4, 0x6, URZ, 0xc0, !UPT ;  /* 0x0000000604047892 */ /* 0x000fe4000f8ec0ff */
[----:B------:R-:W-:Y:S02]  /*0170*/  UIADD3 UR5, UPT, UPT, -UR7, 0x3, URZ ;  /* 0x0000000307057890 */ /* 0x000fe4000fffe1ff */
[----:B------:R-:W-:Y:S02]  /*0180*/  UISETP.GE.U32.AND UP1, UPT, UR4, 0x3, UPT ;  /* 0x000000030400788c */ /* 0x000fe4000bf26070 */
[----:B------:R-:W-:Y:S01]  /*0190*/  UIADD3 UR9, UPT, UPT, -UR6, URZ, URZ ;  /* 0x000000ff06097290 */ /* 0x000fe2000fffe1ff */
[----:B-1----:R-:W-:-:S11]  /*01a0*/  UMOV UR4, UR8 ;  /* 0x0000000800047c82 */ /* 0x002fd60008000000 */
.L_x_6:
[----:B------:R-:W0:Y:S01]  /*01b0*/  LDCU UR7, c[0x0][0x398] ;  /* 0x00007300ff0777ac */ /* 0x000e220008000800 */
[----:B------:R-:W-:Y:S01]  /*01c0*/  VIADD R10, R7, UR4 ;  /* 0x00000004070a7c36 */ /* 0x000fe20008000000 */
[----:B------:R-:W1:Y:S01]  /*01d0*/  LDCU UR12, c[0x0][0x394] ;  /* 0x00007280ff0c77ac */ /* 0x000e620008000800 */
[----:B------:R-:W-:Y:S01]  /*01e0*/  UMOV UR6, UR4 ;  /* 0x0000000400067c82 */ /* 0x000fe20008000000 */
[----:B------:R-:W-:Y:S02]  /*01f0*/  UIADD3 UR4, UPT, UPT, UR4, 0x1, URZ ;  /* 0x0000000104047890 */ /* 0x000fe4000fffe0ff */
[----:B0-----:R-:W-:Y:S02]  /*0200*/  UISETP.GE.U32.AND UP2, UPT, UR7, 0x4, UPT ;  /* 0x000000040700788c */ /* 0x001fe4000bf46070 */
[----:B------:R-:W-:Y:S01]  /*0210*/  UISETP.NE.AND UP0, UPT, UR6, UR7, UPT ;  /* 0x000000070600728c */ /* 0x000fe2000bf05270 */
[----:B-1----:R-:W-:Y:S02]  /*0220*/  ISETP.GE.AND P0, PT, R10, UR12, PT ;  /* 0x0000000c0a007c0c */ /* 0x002fe4000bf06270 */
[----:B------:R-:W-:-:S02]  /*0230*/  UMOV UR6, UR8 ;  /* 0x0000000800067c82 */ /* 0x000fc40008000000 */
[----:B------:R-:W-:Y:S02]  /*0240*/  ISETP.GT.AND P0, PT, R10, -0x1, !P0 ;  /* 0xffffffff0a00780c */ /* 0x000fe40004704270 */
[----:B------:R-:W-:Y:S11]  /*0250*/  BRA.U !UP2, `(.L_x_0) ;  /* 0x000000050aa07547 */ /* 0x000ff6000b800000 */
[----:B------:R-:W0:Y:S01]  /*0260*/  LDCU UR6, c[0x0][0x390] ;  /* 0x00007200ff0677ac */ /* 0x000e220008000800 */
[--C-:B------:R-:W-:Y:S01]  /*0270*/  IMAD.MOV.U32 R11, RZ, RZ, R9.reuse ;  /* 0x000000ffff0b7224 */ /* 0x100fe200078e0009 */
[----:B------:R-:W1:Y:S01]  /*0280*/  LDCU UR14, c[0x0][0x390] ;  /* 0x00007200ff0e77ac */ /* 0x000e620008000800 */
[----:B------:R-:W2:Y:S01]  /*0290*/  LDCU.64 UR12, c[0x0][0x380] ;  /* 0x00007000ff0c77ac */ /* 0x000ea20008000a00 */
[----:B------:R-:W-:Y:S01]  /*02a0*/  UMOV UR7, UR5 ;  /* 0x0000000500077c82 */ /* 0x000fe20008000000 */
[----:B0-----:R-:W-:Y:S01]  /*02b0*/  IMAD R12, R10, UR6, R9 ;  /* 0x000000060a0c7c24 */ /* 0x001fe2000f8e0209 */
[----:B------:R-:W-:-:S03]  /*02c0*/  UMOV UR6, UR9 ;  /* 0x0000000900067c82 */ /* 0x000fc60008000000 */
[----:B-12---:R-:W-:-:S07]  /*02d0*/  IMAD R12, R12, 0x3, RZ ;  /* 0x000000030c0c7824 */ /* 0x006fce00078e02ff */
.L_x_1:
[C---:B------:R-:W-:Y:S02]  /*02e0*/  ISETP.GE.AND P2, PT, R11.reuse, UR14, PT ;  /* 0x0000000e0b007c0c */ /* 0x040fe4000bf46270 */
[C---:B------:R-:W-:Y:S02]  /*02f0*/  IADD3 R2, P1, PT, R12.reuse, UR12, RZ ;  /* 0x0000000c0c027c10 */ /* 0x040fe4000ff3e0ff */
[C---:B------:R-:W-:Y:S02]  /*0300*/  ISETP.GT.AND P2, PT, R11.reuse, -0x1, !P2 ;  /* 0xffffffff0b00780c */ /* 0x040fe40005744270 */
[----:B------:R-:W-:Y:S02]  /*0310*/  LEA.HI.X.SX32 R3, R12, UR13, 0x1, P1 ;  /* 0x0000000d0c037c11 */ /* 0x000fe400088f0eff */
[----:B------:R-:W-:Y:S02]  /*0320*/  PLOP3.LUT P2, PT, P0, P2, PT, 0x80, 0x8 ;  /* 0x000000000008781c */ /* 0x000fe40000745070 */
[----:B------:R-:W-:-:S04]  /*0330*/  IADD3 R13, PT, PT, R11, 0x1, RZ ;  /* 0x000000010b0d7810 */ /* 0x000fc80007ffe0ff */
[----:B------:R-:W-:-:S04]  /*0340*/  ISETP.GE.AND P4, PT, R13, UR14, PT ;  /* 0x0000000e0d007c0c */ /* 0x000fc8000bf86270 */
[----:B------:R-:W-:-:S03]  /*0350*/  ISETP.GT.AND P4, PT, R13, -0x1, !P4 ;  /* 0xffffffff0d00780c */ /* 0x000fc60006784270 */
[----:B------:R-:W2:Y:S04]  /*0360*/  @P2 LDG.E.U8 R16, desc[UR10][R2.64] ;  /* 0x0000000a02102981 */ /* 0x000ea8000c1e1100 */
[----:B------:R-:W3:Y:S01]  /*0370*/  @P2 LDG.E.U8 R17, desc[UR10][R2.64+0x1] ;  /* 0x0000010a02112981 */ /* 0x000ee2000c1e1100 */
[----:B------:R-:W-:-:S03]  /*0380*/  PLOP3.LUT P4, PT, P0, P4, PT, 0x80, 0x8 ;  /* 0x000000000008781c */ /* 0x000fc60000789070 */
[----:B------:R-:W4:Y:S01]  /*0390*/  @P2 LDG.E.U8 R19, desc[UR10][R2.64+0x2] ;  /* 0x0000020a02132981 */ /* 0x000f22000c1e1100 */
[----:B------:R-:W-:-:S05]  /*03a0*/  VIADD R13, R11, 0x2 ;  /* 0x000000020b0d7836 */ /* 0x000fca0000000000 */
[----:B------:R-:W-:-:S04]  /*03b0*/  ISETP.GE.AND P1, PT, R13, UR14, PT ;  /* 0x0000000e0d007c0c */ /* 0x000fc8000bf26270 */
[----:B------:R-:W5:Y:S01]  /*03c0*/  @P4 LDG.E.U8 R18, desc[UR10][R2.64+0x3] ;  /* 0x0000030a02124981 */ /* 0x000f62000c1e1100 */
[----:B------:R-:W-:-:S03]  /*03d0*/  ISETP.GT.AND P1, PT, R13, -0x1, !P1 ;  /* 0xffffffff0d00780c */ /* 0x000fc60004f24270 */
[----:B------:R-:W5:Y:S04]  /*03e0*/  @P4 LDG.E.U8 R21, desc[UR10][R2.64+0x4] ;  /* 0x0000040a02154981 */ /* 0x000f68000c1e1100 */
[----:B------:R-:W5:Y:S01]  /*03f0*/  @P4 LDG.E.U8 R23, desc[UR10][R2.64+0x5] ;  /* 0x0000050a02174981 */ /* 0x000f62000c1e1100 */
[----:B------:R-:W-:-:S13]  /*0400*/  PLOP3.LUT P1, PT, P0, P1, PT, 0x80, 0x8 ;  /* 0x000000000008781c */ /* 0x000fda0000723070 */
[----:B------:R-:W5:Y:S04]  /*0410*/  @P1 LDG.E.U8 R14, desc[UR10][R2.64+0x6] ;  /* 0x0000060a020e1981 */ /* 0x000f68000c1e1100 */
[----:B------:R-:W5:Y:S04]  /*0420*/  @P1 LDG.E.U8 R13, desc[UR10][R2.64+0x7] ;  /* 0x0000070a020d1981 */ /* 0x000f68000c1e1100 */
[----:B------:R-:W5:Y:S01]  /*0430*/  @P1 LDG.E.U8 R15, desc[UR10][R2.64+0x8] ;  /* 0x0000080a020f1981 */ /* 0x000f62000c1e1100 */
[----:B------:R-:W-:Y:S02]  /*0440*/  VIADD R20, R11, 0x6 ;  /* 0x000000060b147836 */ /* 0x000fe40000000000 */
[----:B------:R-:W-:-:S04]  /*0450*/  @P2 VIADD R0, R0, 0x1 ;  /* 0x0000000100002836 */ /* 0x000fc80000000000 */
[----:B------:R-:W-:Y:S02]  /*0460*/  @P4 VIADD R0, R0, 0x1 ;  /* 0x0000000100004836 */ /* 0x000fe40000000000 */
[----:B--2---:R-:W-:Y:S02]  /*0470*/  @P2 IMAD.IADD R5, R5, 0x1, R16 ;  /* 0x0000000105052824 */ /* 0x004fe400078e0210 */
[C---:B------:R-:W-:Y:S02]  /*0480*/  VIADD R16, R11.reuse, 0x3 ;  /* 0x000000030b107836 */ /* 0x040fe40000000000 */
[----:B---3--:R-:W-:Y:S01]  /*0490*/  @P2 IMAD.IADD R4, R4, 0x1, R17 ;  /* 0x0000000104042824 */ /* 0x008fe200078e0211 */
[----:B------:R-:W-:Y:S02]  /*04a0*/  IADD3 R17, PT, PT, R11, 0x4, RZ ;  /* 0x000000040b117810 */ /* 0x000fe40007ffe0ff */
[----:B------:R-:W-:Y:S01]  /*04b0*/  ISETP.GE.AND P6, PT, R16, UR14, PT ;  /* 0x0000000e10007c0c */ /* 0x000fe2000bfc6270 */
[----:B----4-:R-:W-:Y:S01]  /*04c0*/  @P2 IMAD.IADD R6, R6, 0x1, R19 ;  /* 0x0000000106062824 */ /* 0x010fe200078e0213 */
[----:B------:R-:W-:Y:S01]  /*04d0*/  ISETP.GE.AND P5, PT, R17, UR14, PT ;  /* 0x0000000e11007c0c */ /* 0x000fe2000bfa6270 */
[----:B------:R-:W-:Y:S01]  /*04e0*/  VIADD R19, R11, 0x5 ;  /* 0x000000050b137836 */ /* 0x000fe20000000000 */
[----:B------:R-:W-:-:S02]  /*04f0*/  ISETP.GT.AND P6, PT, R16, -0x1, !P6 ;  /* 0xffffffff1000780c */ /* 0x000fc400077c4270 */
[----:B------:R-:W-:Y:S02]  /*0500*/  ISETP.GT.AND P5, PT, R17, -0x1, !P5 ;  /* 0xffffffff1100780c */ /* 0x000fe40006fa4270 */
[----:B------:R-:W-:Y:S02]  /*0510*/  ISETP.GE.AND P3, PT, R19, UR14, PT ;  /* 0x0000000e13007c0c */ /* 0x000fe4000bf66270 */
[----:B------:R-:W-:Y:S01]  /*0520*/  PLOP3.LUT P6, PT, P0, P6, PT, 0x80, 0x8 ;  /* 0x000000000008781c */ /* 0x000fe200007cd070 */
[----:B-----5:R-:W-:Y:S01]  /*0530*/  @P4 IMAD.IADD R5, R5, 0x1, R18 ;  /* 0x0000000105054824 */ /* 0x020fe200078e0212 */
[----:B------:R-:W-:Y:S02]  /*0540*/  ISETP.GT.AND P3, PT, R19, -0x1, !P3 ;  /* 0xffffffff1300780c */ /* 0x000fe40005f64270 */
[----:B------:R-:W-:Y:S01]  /*0550*/  PLOP3.LUT P5, PT, P0, P5, PT, 0x80, 0x8 ;  /* 0x000000000008781c */ /* 0x000fe200007ab070 */
[----:B------:R-:W-:Y:S01]  /*0560*/  @P4 IMAD.IADD R4, R4, 0x1, R21 ;  /* 0x0000000104044824 */ /* 0x000fe200078e0215 */
[----:B------:R-:W-:-:S02]  /*0570*/  ISETP.GE.AND P2, PT, R20, UR14, PT ;  /* 0x0000000e14007c0c */ /* 0x000fc4000bf46270 */
[----:B------:R-:W-:Y:S01]  /*0580*/  IADD3 R16, PT, PT, R11, 0x7, RZ ;  /* 0x000000070b107810 */ /* 0x000fe20007ffe0ff */
[----:B------:R-:W-:Y:S01]  /*0590*/  @P4 IMAD.IADD R6, R6, 0x1, R23 ;  /* 0x0000000106064824 */ /* 0x000fe200078e0217 */
[----:B------:R-:W-:Y:S02]  /*05a0*/  PLOP3.LUT P3, PT, P0, P3, PT, 0x80, 0x8 ;  /* 0x000000000008781c */ /* 0x000fe40000767070 */
[----:B------:R-:W-:Y:S01]  /*05b0*/  ISETP.GT.AND P2, PT, R20, -0x1, !P2 ;  /* 0xffffffff1400780c */ /* 0x000fe20005744270 */
[----:B------:R-:W2:Y:S01]  /*05c0*/  @P6 LDG.E.U8 R25, desc[UR10][R2.64+0xa] ;  /* 0x00000a0a02196981 */ /* 0x000ea2000c1e1100 */
[C---:B------:R-:W-:Y:S02]  /*05d0*/  ISETP.GE.AND P4, PT, R16.reuse, UR14, PT ;  /* 0x0000000e10007c0c */ /* 0x040fe4000bf86270 */
[----:B------:R-:W-:Y:S01]  /*05e0*/  PLOP3.LUT P2, PT, P0, P2, PT, 0x80, 0x8 ;  /* 0x000000000008781c */ /* 0x000fe20000745070 */
[----:B------:R-:W3:Y:S01]  /*05f0*/  @P6 LDG.E.U8 R23, desc[UR10][R2.64+0xb] ;  /* 0x00000b0a02176981 */ /* 0x000ee2000c1e1100 */
[----:B------:R-:W-:-:S03]  /*0600*/  ISETP.GT.AND P4, PT, R16, -0x1, !P4 ;  /* 0xffffffff1000780c */ /* 0x000fc60006784270 */
[----:B------:R-:W4:Y:S01]  /*0610*/  @P6 LDG.E.U8 R20, desc[UR10][R2.64+0x9] ;  /* 0x0000090a02146981 */ /* 0x000f22000c1e1100 */
[----:B------:R-:W-:-:S03]  /*0620*/  PLOP3.LUT P4, PT, P0, P4, PT, 0x80, 0x8 ;  /* 0x000000000008781c */ /* 0x000fc60000789070 */
[----:B------:R-:W5:Y:S04]  /*0630*/  @P5 LDG.E.U8 R21, desc[UR10][R2.64+0xd] ;  /* 0x00000d0a02155981 */ /* 0x000f68000c1e1100 */
[----:B------:R-:W5:Y:S04]  /*0640*/  @P5 LDG.E.U8 R19, desc[UR10][R2.64+0xe] ;  /* 0x00000e0a02135981 */ /* 0x000f68000c1e1100 */
[----:B------:R-:W5:Y:S04]  /*0650*/  @P5 LDG.E.U8 R18, desc[UR10][R2.64+0xc] ;  /* 0x00000c0a02125981 */ /* 0x000f68000c1e1100 */
[----:B------:R-:W5:Y:S01]  /*0660*/  @P3 LDG.E.U8 R17, desc[UR10][R2.64+0x10] ;  /* 0x0000100a02113981 */ /* 0x000f62000c1e1100 */
[----:B------:R-:W-:-:S03]  /*0670*/  @P1 IMAD.IADD R5, R5, 0x1, R14 ;  /* 0x0000000105051824 */ /* 0x000fc600078e020e */
[----:B------:R-:W5:Y:S01]  /*0680*/  @P3 LDG.E.U8 R16, desc[UR10][R2.64+0xf] ;  /* 0x00000f0a02103981 */ /* 0x000f62000c1e1100 */
[----:B------:R-:W-:-:S03]  /*0690*/  @P1 IMAD.IADD R4, R4, 0x1, R13 ;  /* 0x0000000104041824 */ /* 0x000fc600078e020d */
[----:B------:R-:W5:Y:S04]  /*06a0*/  @P3 LDG.E.U8 R27, desc[UR10][R2.64+0x11] ;  /* 0x0000110a021b3981 */ /* 0x000f68000c1e1100 */
[----:B------:R-:W5:Y:S01]  /*06b0*/  @P2 LDG.E.U8 R29, desc[UR10][R2.64+0x13] ;  /* 0x0000130a021d2981 */ /* 0x000f62000c1e1100 */
[----:B------:R-:W-:-:S03]  /*06c0*/  @P1 IMAD.IADD R6, R6, 0x1, R15 ;  /* 0x0000000106061824 */ /* 0x000fc600078e020f */
[----:B------:R-:W5:Y:S04]  /*06d0*/  @P2 LDG.E.U8 R14, desc[UR10][R2.64+0x12] ;  /* 0x0000120a020e2981 */ /* 0x000f68000c1e1100 */
[----:B------:R-:W5:Y:S04]  /*06e0*/  @P2 LDG.E.U8 R13, desc[UR10][R2.64+0x14] ;  /* 0x0000140a020d2981 */ /* 0x000f68000c1e1100 */
[----:B------:R-:W5:Y:S04]  /*06f0*/  @P4 LDG.E.U8 R22, desc[UR10][R2.64+0x15] ;  /* 0x0000150a02164981 */ /* 0x000f68000c1e1100 */
[----:B------:R-:W5:Y:S04]  /*0700*/  @P4 LDG.E.U8 R15, desc[UR10][R2.64+0x16] ;  /* 0x0000160a020f4981 */ /* 0x000f68000c1e1100 */
[----:B------:R-:W5:Y:S01]  /*0710*/  @P4 LDG.E.U8 R24, desc[UR10][R2.64+0x17] ;  /* 0x0000170a02184981 */ /* 0x000f62000c1e1100 */
[----:B------:R-:W-:Y:S01]  /*0720*/  @P1 VIADD R0, R0, 0x1 ;  /* 0x0000000100001836 */ /* 0x000fe20000000000 */
[----:B------:R-:W-:-:S03]  /*0730*/  UIADD3 UR6, UPT, UPT, UR6, 0x8, URZ ;  /* 0x0000000806067890 */ /* 0x000fc6000fffe0ff */
[----:B------:R-:W-:Y:S01]  /*0740*/  @P6 VIADD R0, R0, 0x1 ;  /* 0x0000000100006836 */ /* 0x000fe20000000000 */
[----:B------:R-:W-:-:S03]  /*0750*/  UISETP.NE.AND UP2, UPT, UR6, URZ, UPT ;  /* 0x000000ff0600728c */ /* 0x000fc6000bf45270 */
[----:B------:R-:W-:-:S04]  /*0760*/  @P5 VIADD R0, R0, 0x1 ;  /* 0x0000000100005836 */ /* 0x000fc80000000000 */
[----:B------:R-:W-:-:S05]  /*0770*/  @P3 VIADD R0, R0, 0x1 ;  /* 0x0000000100003836 */ /* 0x000fca0000000000 */
[----:B------:R-:W-:Y:S01]  /*0780*/  @P2 IADD3 R0, PT, PT, R0, 0x1, RZ ;  /* 0x0000000100002810 */ /* 0x000fe20007ffe0ff */
[----:B------:R-:W-:Y:S02]  /*0790*/  VIADD R11, R11, 0x8 ;  /* 0x000000080b0b7836 */ /* 0x000fe40000000000 */
[----:B------:R-:W-:Y:S02]  /*07a0*/  VIADD R12, R12, 0x18 ;  /* 0x000000180c0c7836 */ /* 0x000fe40000000000 */
[----:B------:R-:W-:Y:S01]  /*07b0*/  @P4 VIADD R0, R0, 0x1 ;  /* 0x0000000100004836 */ /* 0x000fe20000000000 */
[----:B------:R-:W-:Y:S01]  /*07c0*/  UIADD3 UR7, UPT, UPT, UR7, 0x8, URZ ;  /* 0x0000000807077890 */ /* 0x000fe2000fffe0ff */
[----:B--2---:R-:W-:Y:S02]  /*07d0*/  @P6 IMAD.IADD R4, R4, 0x1, R25 ;  /* 0x0000000104046824 */ /* 0x004fe400078e0219 */
[----:B---3--:R-:W-:Y:S01]  /*07e0*/  @P6 IMAD.IADD R6, R6, 0x1, R23 ;  /* 0x0000000106066824 */ /* 0x008fe200078e0217 */
[----:B----4-:R-:W-:Y:S01]  /*07f0*/  @P6 IADD3 R5, PT, PT, R5, R20, RZ ;  /* 0x0000001405056210 */ /* 0x010fe20007ffe0ff */
[----:B-----5:R-:W-:-:S03]  /*0800*/  @P5 IMAD.IADD R4, R4, 0x1, R21 ;  /* 0x0000000104045824 */ /* 0x020fc600078e0215 */
[----:B------:R-:W-:Y:S01]  /*0810*/  @P5 IADD3 R6, PT, PT, R6, R19, RZ ;  /* 0x0000001306065210 */ /* 0x000fe20007ffe0ff */
[----:B------:R-:W-:Y:S02]  /*0820*/  @P5 IMAD.IADD R5, R5, 0x1, R18 ;  /* 0x0000000105055824 */ /* 0x000fe400078e0212 */
[----:B------:R-:W-:Y:S02]  /*0830*/  @P3 IMAD.IADD R4, R4, 0x1, R17 ;  /* 0x0000000104043824 */ /* 0x000fe400078e0211 */
[----:B------:R-:W-:Y:S02]  /*0840*/  @P3 IMAD.IADD R5, R5, 0x1, R16 ;  /* 0x0000000105053824 */ /* 0x000fe400078e0210 */
[----:B------:R-:W-:Y:S01]  /*0850*/  @P3 IMAD.IADD R6, R6, 0x1, R27 ;  /* 0x0000000106063824 */ /* 0x000fe200078e021b */
[----:B------:R-:W-:Y:S01]  /*0860*/  @P2 IADD3 R4, PT, PT, R4, R29, RZ ;  /* 0x0000001d04042210 */ /* 0x000fe20007ffe0ff */
[----:B------:R-:W-:Y:S02]  /*0870*/  @P2 IMAD.IADD R5, R5, 0x1, R14 ;  /* 0x0000000105052824 */ /* 0x000fe400078e020e */
[----:B------:R-:W-:-:S02]  /*0880*/  @P2 IMAD.IADD R6, R6, 0x1, R13 ;  /* 0x0000000106062824 */ /* 0x000fc400078e020d */
[----:B------:R-:W-:Y:S02]  /*0890*/  @P4 IMAD.IADD R5, R5, 0x1, R22 ;  /* 0x0000000105054824 */ /* 0x000fe400078e0216 */
[----:B------:R-:W-:Y:S02]  /*08a0*/  @P4 IMAD.IADD R4, R4, 0x1, R15 ;  /* 0x0000000104044824 */ /* 0x000fe400078e020f */
[----:B------:R-:W-:Y:S01]  /*08b0*/  @P4 IMAD.IADD R6, R6, 0x1, R24 ;  /* 0x0000000106064824 */ /* 0x000fe200078e0218 */
[----:B------:R-:W-:Y:S06]  /*08c0*/  BRA.U UP2, `(.L_x_1) ;  /* 0xfffffff902847547 */ /* 0x000fec000b83ffff */
[----:B------:R-:W-:-:S12]  /*08d0*/  UIADD3 UR6, UPT, UPT, UR7, -0x3, URZ ;  /* 0xfffffffd07067890 */ /* 0x000fd8000fffe0ff */
.L_x_0:
[----:B------:R-:W0:Y:S01]  /*08e0*/  LDCU UR7, c[0x0][0x398] ;  /* 0x00007300ff0777ac */ /* 0x000e220008000800 */
[----:B------:R-:W1:Y:S01]  /*08f0*/  LDCU UR12, c[0x0][0x390] ;  /* 0x00007200ff0c77ac */ /* 0x000e620008000800 */
[----:B0-----:R-:W-:Y:S01]  /*0900*/  ULOP3.LUT UP2, URZ, UR7, 0x1, URZ, 0xc0, !UPT ;  /* 0x0000000107ff7892 */ /* 0x001fe2000f84c0ff */
[----:B-1----:R-:W-:Y:S10]  /*0910*/  BRA.U !UP1, `(.L_x_2) ;  /* 0x0000000509087547 */ /* 0x002ff4000b800000 */
[----:B------:R-:W0:Y:S01]  /*0920*/  LDCU UR7, c[0x0][0x390] ;  /* 0x00007200ff0777ac */ /* 0x000e220008000800 */
[----:B------:R-:W-:-:S04]  /*0930*/  VIADD R11, R8, UR6 ;  /* 0x00000006080b7c36 */ /* 0x000fc80008000000 */
[C---:B------:R-:W-:Y:S01]  /*0940*/  VIADD R21, R11.reuse, 0x2 ;  /* 0x000000020b157836 */ /* 0x040fe20000000000 */
[C---:B------:R-:W-:Y:S01]  /*0950*/  IADD3 R19, PT, PT, R11.reuse, 0x1, RZ ;  /* 0x000000010b137810 */ /* 0x040fe20007ffe0ff */
[C---:B------:R-:W-:Y:S01]  /*0960*/  VIADD R23, R11.reuse, 0x3 ;  /* 0x000000030b177836 */ /* 0x040fe20000000000 */
[----:B0-----:R-:W-:Y:S02]  /*0970*/  ISETP.GE.AND P1, PT, R11, UR7, PT ;  /* 0x000000070b007c0c */ /* 0x001fe4000bf26270 */
[----:B------:R-:W-:Y:S02]  /*0980*/  ISETP.GE.AND P2, PT, R19, UR7, PT ;  /* 0x0000000713007c0c */ /* 0x000fe4000bf46270 */
[----:B------:R-:W-:Y:S02]  /*0990*/  ISETP.GT.AND P1, PT, R11, -0x1, !P1 ;  /* 0xffffffff0b00780c */ /* 0x000fe40004f24270 */
[----:B------:R-:W-:Y:S02]  /*09a0*/  ISETP.GT.AND P2, PT, R19, -0x1, !P2 ;  /* 0xffffffff1300780c */ /* 0x000fe40005744270 */
[----:B------:R-:W-:-:S02]  /*09b0*/  PLOP3.LUT P1, PT, P0, P1, PT, 0x80, 0x8 ;  /* 0x000000000008781c */ /* 0x000fc40000723070 */
[C---:B------:R-:W-:Y:S02]  /*09c0*/  ISETP.GE.AND P3, PT, R21.reuse, UR7, PT ;  /* 0x0000000715007c0c */ /* 0x040fe4000bf66270 */
[----:B------:R-:W-:Y:S02]  /*09d0*/  PLOP3.LUT P2, PT, P0, P2, PT, 0x80, 0x8 ;  /* 0x000000000008781c */ /* 0x000fe40000745070 */
[----:B------:R-:W-:Y:S02]  /*09e0*/  ISETP.GT.AND P3, PT, R21, -0x1, !P3 ;  /* 0xffffffff1500780c */ /* 0x000fe40005f64270 */
[C---:B------:R-:W-:Y:S02]  /*09f0*/  ISETP.GE.AND P4, PT, R23.reuse, UR7, PT ;  /* 0x0000000717007c0c */ /* 0x040fe4000bf86270 */
[----:B------:R-:W-:Y:S02]  /*0a00*/  PLOP3.LUT P3, PT, P0, P3, PT, 0x80, 0x8 ;  /* 0x000000000008781c */ /* 0x000fe40000767070 */
[----:B------:R-:W-:Y:S01]  /*0a10*/  ISETP.GT.AND P4, PT, R23, -0x1, !P4 ;  /* 0xffffffff1700780c */ /* 0x000fe20006784270 */
[----:B------:R-:W0:Y:S01]  /*0a20*/  @P1 LDC.64 R16, c[0x0][0x380] ;  /* 0x0000e000ff101b82 */ /* 0x000e220000000a00 */
[----:B------:R-:W-:-:S02]  /*0a30*/  @P1 IMAD R11, R10, UR7, R11 ;  /* 0x000000070a0b1c24 */ /* 0x000fc4000f8e020b */
[----:B------:R-:W-:Y:S01]  /*0a40*/  PLOP3.LUT P4, PT, P0, P4, PT, 0x80, 0x8 ;  /* 0x000000000008781c */ /* 0x000fe20000789070 */
[----:B------:R-:W-:Y:S02]  /*0a50*/  @P2 IMAD R18, R10, UR7, R19 ;  /* 0x000000070a122c24 */ /* 0x000fe4000f8e0213 */
[----:B------:R-:W-:Y:S02]  /*0a60*/  @P1 IMAD R11, R11, 0x3, RZ ;  /* 0x000000030b0b1824 */ /* 0x000fe400078e02ff */
[----:B------:R-:W1:Y:S01]  /*0a70*/  @P2 LDC.64 R2, c[0x0][0x380] ;  /* 0x0000e000ff022b82 */ /* 0x000e620000000a00 */
[----:B------:R-:W-:Y:S02]  /*0a80*/  @P2 IMAD R18, R18, 0x3, RZ ;  /* 0x0000000312122824 */ /* 0x000fe400078e02ff */
[----:B------:R-:W-:-:S04]  /*0a90*/  @P3 IMAD R19, R10, UR7, R21 ;  /* 0x000000070a133c24 */ /* 0x000fc8000f8e0215 */
[----:B------:R-:W-:Y:S01]  /*0aa0*/  @P3 IMAD R20, R19, 0x3, RZ ;  /* 0x0000000313143824 */ /* 0x000fe200078e02ff */
[----:B------:R-:W2:Y:S01]  /*0ab0*/  @P3 LDC.64 R14, c[0x0][0x380] ;  /* 0x0000e000ff0e3b82 */ /* 0x000ea20000000a00 */
[----:B------:R-:W-:-:S04]  /*0ac0*/  @P4 IMAD R21, R10, UR7, R23 ;  /* 0x000000070a154c24 */ /* 0x000fc8000f8e0217 */
[----:B------:R-:W-:-:S03]  /*0ad0*/  @P4 IMAD R22, R21, 0x3, RZ ;  /* 0x0000000315164824 */ /* 0x000fc600078e02ff */
[----:B------:R-:W3:Y:S01]  /*0ae0*/  @P4 LDC.64 R12, c[0x0][0x380] ;  /* 0x0000e000ff0c4b82 */ /* 0x000ee20000000a00 */
[----:B0-----:R-:W-:-:S04]  /*0af0*/  @P1 IADD3 R16, P5, PT, R11, R16, RZ ;  /* 0x000000100b101210 */ /* 0x001fc80007fbe0ff */
[----:B------:R-:W-:Y:S02]  /*0b00*/  @P1 LEA.HI.X.SX32 R17, R11, R17, 0x1, P5 ;  /* 0x000000110b111211 */ /* 0x000fe400028f0eff */
[----:B-1----:R-:W-:-:S03]  /*0b10*/  @P2 IADD3 R2, P6, PT, R18, R2, RZ ;  /* 0x0000000212022210 */ /* 0x002fc60007fde0ff */
[----:B------:R-:W4:Y:S01]  /*0b20*/  @P1 LDG.E.U8 R11, desc[UR10][R16.64+0x1] ;  /* 0x0000010a100b1981 */ /* 0x000f22000c1e1100 */
[----:B------:R-:W-:-:S03]  /*0b30*/  @P2 LEA.HI.X.SX32 R3, R18, R3, 0x1, P6 ;  /* 0x0000000312032211 */ /* 0x000fc600030f0eff */
[----:B------:R-:W5:Y:S01]  /*0b40*/  @P1 LDG.E.U8 R18, desc[UR10][R16.64] ;  /* 0x0000000a10121981 */ /* 0x000f62000c1e1100 */
[----:B--2---:R-:W-:-:S03]  /*0b50*/  @P3 IADD3 R14, P5, PT, R20, R14, RZ ;  /* 0x0000000e140e3210 */ /* 0x004fc60007fbe0ff */
[----:B------:R-:W2:Y:S01]  /*0b60*/  @P1 LDG.E.U8 R19, desc[UR10][R16.64+0x2] ;  /* 0x0000020a10131981 */ /* 0x000ea2000c1e1100 */
[----:B------:R-:W-:-:S03]  /*0b70*/  @P3 LEA.HI.X.SX32 R15, R20, R15, 0x1, P5 ;  /* 0x0000000f140f3211 */ /* 0x000fc600028f0eff */
[----:B------:R-:W2:Y:S01]  /*0b80*/  @P2 LDG.E.U8 R20, desc[UR10][R2.64] ;  /* 0x0000000a02142981 */ /* 0x000ea2000c1e1100 */
[----:B---3--:R-:W-:-:S03]  /*0b90*/  @P4 IADD3 R12, P5, PT, R22, R12, RZ ;  /* 0x0000000c160c4210 */ /* 0x008fc60007fbe0ff */
[----:B------:R-:W3:Y:S04]  /*0ba0*/  @P2 LDG.E.U8 R21, desc[UR10][R2.64+0x1] ;  /* 0x0000010a02152981 */ /* 0x000ee8000c1e1100 */
[----:B------:R-:W3:Y:S01]  /*0bb0*/  @P2 LDG.E.U8 R23, desc[UR10][R2.64+0x2] ;  /* 0x0000020a02172981 */ /* 0x000ee2000c1e1100 */
[----:B------:R-:W-:-:S03]  /*0bc0*/  @P4 LEA.HI.X.SX32 R13, R22, R13, 0x1, P5 ;  /* 0x0000000d160d4211 */ /* 0x000fc600028f0eff */
[----:B------:R-:W3:Y:S04]  /*0bd0*/  @P3 LDG.E.U8 R25, desc[UR10][R14.64+0x1] ;  /* 0x0000010a0e193981 */ /* 0x000ee8000c1e1100 */
[----:B------:R-:W3:Y:S04]  /*0be0*/  @P3 LDG.E.U8 R22, desc[UR10][R14.64] ;  /* 0x0000000a0e163981 */ /* 0x000ee8000c1e1100 */
[----:B------:R-:W3:Y:S04]  /*0bf0*/  @P3 LDG.E.U8 R27, desc[UR10][R14.64+0x2] ;  /* 0x0000020a0e1b3981 */ /* 0x000ee8000c1e1100 */
[----:B------:R-:W3:Y:S04]  /*0c00*/  @P4 LDG.E.U8 R24, desc[UR10][R12.64] ;  /* 0x0000000a0c184981 */ /* 0x000ee8000c1e1100 */
[----:B------:R-:W3:Y:S04]  /*0c10*/  @P4 LDG.E.U8 R17, desc[UR10][R12.64+0x1] ;  /* 0x0000010a0c114981 */ /* 0x000ee8000c1e1100 */
[----:B------:R-:W3:Y:S01]  /*0c20*/  @P4 LDG.E.U8 R29, desc[UR10][R12.64+0x2] ;  /* 0x0000020a0c1d4981 */ /* 0x000ee2000c1e1100 */
[----:B------:R-:W-:-:S05]  /*0c30*/  @P1 VIADD R0, R0, 0x1 ;  /* 0x0000000100001836 */ /* 0x000fca0000000000 */
[----:B------:R-:W-:-:S05]  /*0c40*/  @P2 IADD3 R0, PT, PT, R0, 0x1, RZ ;  /* 0x0000000100002810 */ /* 0x000fca0007ffe0ff */
[----:B------:R-:W-:Y:S01]  /*0c50*/  @P3 VIADD R0, R0, 0x1 ;  /* 0x0000000100003836 */ /* 0x000fe20000000000 */
[----:B------:R-:W-:-:S03]  /*0c60*/  UIADD3 UR6, UPT, UPT, UR6, 0x4, URZ ;  /* 0x0000000406067890 */ /* 0x000fc6000fffe0ff */
[----:B------:R-:W-:Y:S02]  /*0c70*/  @P4 VIADD R0, R0, 0x1 ;  /* 0x0000000100004836 */ /* 0x000fe40000000000 */
[----:B----4-:R-:W-:Y:S02]  /*0c80*/  @P1 IMAD.IADD R4, R4, 0x1, R11 ;  /* 0x0000000104041824 */ /* 0x010fe400078e020b */
[----:B-----5:R-:W-:Y:S02]  /*0c90*/  @P1 IMAD.IADD R5, R5, 0x1, R18 ;  /* 0x0000000105051824 */ /* 0x020fe400078e0212 */
[----:B--2---:R-:W-:-:S03]  /*0ca0*/  @P1 IMAD.IADD R6, R6, 0x1, R19 ;  /* 0x0000000106061824 */ /* 0x004fc600078e0213 */
[----:B------:R-:W-:Y:S01]  /*0cb0*/  @P2 IADD3 R5, PT, PT, R5, R20, RZ ;  /* 0x0000001405052210 */ /* 0x000fe20007ffe0ff */
[----:B---3--:R-:W-:Y:S02]  /*0cc0*/  @P2 IMAD.IADD R4, R4, 0x1, R21 ;  /* 0x0000000104042824 */ /* 0x008fe400078e0215 */
[----:B------:R-:W-:Y:S02]  /*0cd0*/  @P2 IMAD.IADD R6, R6, 0x1, R23 ;  /* 0x0000000106062824 */ /* 0x000fe400078e0217 */
[----:B------:R-:W-:Y:S02]  /*0ce0*/  @P3 IMAD.IADD R4, R4, 0x1, R25 ;  /* 0x0000000104043824 */ /* 0x000fe400078e0219 */
[----:B------:R-:W-:Y:S02]  /*0cf0*/  @P3 IMAD.IADD R5, R5, 0x1, R22 ;  /* 0x0000000105053824 */ /* 0x000fe400078e0216 */
[----:B------:R-:W-:Y:S02]  /*0d00*/  @P3 IMAD.IADD R6, R6, 0x1, R27 ;  /* 0x0000000106063824 */ /* 0x000fe400078e021b */
[----:B------:R-:W-:Y:S01]  /*0d10*/  @P4 IMAD.IADD R5, R5, 0x1, R24 ;  /* 0x0000000105054824 */ /* 0x000fe200078e0218 */
[----:B------:R-:W-:Y:S01]  /*0d20*/  @P4 IADD3 R4, PT, PT, R4, R17, RZ ;  /* 0x0000001104044210 */ /* 0x000fe20007ffe0ff */
[----:B------:R-:W-:-:S07]  /*0d30*/  @P4 IMAD.IADD R6, R6, 0x1, R29 ;  /* 0x0000000106064824 */ /* 0x000fce00078e021d */
.L_x_2:
[----:B------:R-:W-:Y:S05]  /*0d40*/  BRA.U !UP2, `(.L_x_3) ;  /* 0x000000010a887547 */ /* 0x000fea000b800000 */
[----:B------:R-:W0:Y:S01]  /*0d50*/  LDCU UR7, c[0x0][0x390] ;  /* 0x00007200ff0777ac */ /* 0x000e220008000800 */
[----:B------:R-:W-:-:S04]  /*0d60*/  VIADD R11, R8, UR6 ;  /* 0x00000006080b7c36 */ /* 0x000fc80008000000 */
[C---:B------:R-:W-:Y:S01]  /*0d70*/  VIADD R15, R11.reuse, 0x1 ;  /* 0x000000010b0f7836 */ /* 0x040fe20000000000 */
[----:B0-----:R-:W-:-:S04]  /*0d80*/  ISETP.GE.AND P1, PT, R11, UR7, PT ;  /* 0x000000070b007c0c */ /* 0x001fc8000bf26270 */
[----:B------:R-:W-:Y:S02]  /*0d90*/  ISETP.GE.AND P2, PT, R15, UR7, PT ;  /* 0x000000070f007c0c */ /* 0x000fe4000bf46270 */
[----:B------:R-:W-:Y:S02]  /*0da0*/  ISETP.GT.AND P1, PT, R11, -0x1, !P1 ;  /* 0xffffffff0b00780c */ /* 0x000fe40004f24270 */
[----:B------:R-:W-:Y:S02]  /*0db0*/  ISETP.GT.AND P2, PT, R15, -0x1, !P2 ;  /* 0xffffffff0f00780c */ /* 0x000fe40005744270 */
[----:B------:R-:W-:Y:S02]  /*0dc0*/  PLOP3.LUT P1, PT, P0, P1, PT, 0x80, 0x8 ;  /* 0x000000000008781c */ /* 0x000fe40000723070 */
[----:B------:R-:W-:-:S11]  /*0dd0*/  PLOP3.LUT P2, PT, P0, P2, PT, 0x80, 0x8 ;  /* 0x000000000008781c */ /* 0x000fd60000745070 */
[----:B------:R-:W0:Y:S01]  /*0de0*/  @P1 LDC.64 R2, c[0x0][0x380] ;  /* 0x0000e000ff021b82 */ /* 0x000e220000000a00 */
[C---:B------:R-:W-:Y:S02]  /*0df0*/  @P1 IMAD R11, R10.reuse, UR7, R11 ;  /* 0x000000070a0b1c24 */ /* 0x040fe4000f8e020b */
[----:B------:R-:W-:Y:S02]  /*0e00*/  @P2 IMAD R14, R10, UR7, R15 ;  /* 0x000000070a0e2c24 */ /* 0x000fe4000f8e020f */
[----:B------:R-:W-:Y:S02]  /*0e10*/  @P1 IMAD R11, R11, 0x3, RZ ;  /* 0x000000030b0b1824 */ /* 0x000fe400078e02ff */
[----:B------:R-:W-:Y:S01]  /*0e20*/  @P2 IMAD R14, R14, 0x3, RZ ;  /* 0x000000030e0e2824 */ /* 0x000fe200078e02ff */
[----:B------:R-:W1:Y:S02]  /*0e30*/  @P2 LDC.64 R12, c[0x0][0x380] ;  /* 0x0000e000ff0c2b82 */ /* 0x000e640000000a00 */
[----:B0-----:R-:W-:-:S04]  /*0e40*/  @P1 IADD3 R2, P3, PT, R11, R2, RZ ;  /* 0x000000020b021210 */ /* 0x001fc80007f7e0ff */
[----:B------:R-:W-:Y:S02]  /*0e50*/  @P1 LEA.HI.X.SX32 R3, R11, R3, 0x1, P3 ;  /* 0x000000030b031211 */ /* 0x000fe400018f0eff */
[----:B-1----:R-:W-:-:S03]  /*0e60*/  @P2 IADD3 R12, P3, PT, R14, R12, RZ ;  /* 0x0000000c0e0c2210 */ /* 0x002fc60007f7e0ff */
[----:B------:R-:W2:Y:S01]  /*0e70*/  @P1 LDG.E.U8 R11, desc[UR10][R2.64+0x1] ;  /* 0x0000010a020b1981 */ /* 0x000ea2000c1e1100 */
[----:B------:R-:W-:-:S03]  /*0e80*/  @P2 LEA.HI.X.SX32 R13, R14, R13, 0x1, P3 ;  /* 0x0000000d0e0d2211 */ /* 0x000fc600018f0eff */
[----:B------:R-:W3:Y:S04]  /*0e90*/  @P1 LDG.E.U8 R15, desc[UR10][R2.64+0x2] ;  /* 0x0000020a020f1981 */ /* 0x000ee8000c1e1100 */
[----:B------:R-:W4:Y:S04]  /*0ea0*/  @P1 LDG.E.U8 R14, desc[UR10][R2.64] ;  /* 0x0000000a020e1981 */ /* 0x000f28000c1e1100 */
[----:B------:R-:W5:Y:S04]  /*0eb0*/  @P2 LDG.E.U8 R16, desc[UR10][R12.64] ;  /* 0x0000000a0c102981 */ /* 0x000f68000c1e1100 */
[----:B------:R-:W5:Y:S04]  /*0ec0*/  @P2 LDG.E.U8 R17, desc[UR10][R12.64+0x1] ;  /* 0x0000010a0c112981 */ /* 0x000f68000c1e1100 */
[----:B------:R-:W5:Y:S01]  /*0ed0*/  @P2 LDG.E.U8 R19, desc[UR10][R12.64+0x2] ;  /* 0x0000020a0c132981 */ /* 0x000f62000c1e1100 */
[----:B------:R-:W-:Y:S01]  /*0ee0*/  @P1 VIADD R0, R0, 0x1 ;  /* 0x0000000100001836 */ /* 0x000fe20000000000 */
[----:B------:R-:W-:-:S03]  /*0ef0*/  UIADD3 UR6, UPT, UPT, UR6, 0x2, URZ ;  /* 0x0000000206067890 */ /* 0x000fc6000fffe0ff */
[----:B------:R-:W-:Y:S02]  /*0f00*/  @P2 VIADD R0, R0, 0x1 ;  /* 0x0000000100002836 */ /* 0x000fe40000000000 */
[----:B--2---:R-:W-:Y:S02]  /*0f10*/  @P1 IMAD.IADD R4, R4, 0x1, R11 ;  /* 0x0000000104041824 */ /* 0x004fe400078e020b */
[----:B---3--:R-:W-:Y:S01]  /*0f20*/  @P1 IMAD.IADD R6, R6, 0x1, R15 ;  /* 0x0000000106061824 */ /* 0x008fe200078e020f */
[----:B----4-:R-:W-:-:S05]  /*0f30*/  @P1 IADD3 R5, PT, PT, R5, R14, RZ ;  /* 0x0000000e05051210 */ /* 0x010fca0007ffe0ff */
[----:B-----5:R-:W-:Y:S01]  /*0f40*/  @P2 IMAD.IADD R5, R5, 0x1, R16 ;  /* 0x0000000105052824 */ /* 0x020fe200078e0210 */
[----:B------:R-:W-:Y:S01]  /*0f50*/  @P2 IADD3 R4, PT, PT, R4, R17, RZ ;  /* 0x0000001104042210 */ /* 0x000fe20007ffe0ff */
[----:B------:R-:W-:-:S07]  /*0f60*/  @P2 IMAD.IADD R6, R6, 0x1, R19 ;  /* 0x0000000106062824 */ /* 0x000fce00078e0213 */
.L_x_3:
[----:B------:R-:W-:Y:S01]  /*0f70*/  VIADD R3, R8, UR6 ;  /* 0x0000000608037c36 */ /* 0x000fe20008000000 */
[----:B------:R-:W-:Y:S04]  /*0f80*/  BSSY.RECONVERGENT B0, `(.L_x_4) ;  /* 0x0000011000007945 */ /* 0x000fe80003800200 */
[----:B------:R-:W-:-:S04]  /*0f90*/  ISETP.GE.AND P1, PT, R3, UR12, PT ;  /* 0x0000000c03007c0c */ /* 0x000fc8000bf26270 */
[----:B------:R-:W-:-:S04]  /*0fa0*/  ISETP.GT.AND P1, PT, R3, -0x1, !P1 ;  /* 0xffffffff0300780c */ /* 0x000fc80004f24270 */
[----:B------:R-:W-:-:S13]  /*0fb0*/  PLOP3.LUT P1, PT, P0, P1, PT, 0x80, 0x8 ;  /* 0x000000000008781c */ /* 0x000fda0000723070 */
[----:B------:R-:W-:Y:S05]  /*0fc0*/  @!P1 BRA `(.L_x_5) ;  /* 0x0000000000309947 */ /* 0x000fea0003800000 */
[----:B------:R-:W0:Y:S01]  /*0fd0*/  LDCU.64 UR6, c[0x0][0x380] ;  /* 0x00007000ff0677ac */ /* 0x000e220008000a00 */
[----:B------:R-:W-:-:S04]  /*0fe0*/  IMAD R10, R10, UR12, R3 ;  /* 0x0000000c0a0a7c24 */ /* 0x000fc8000f8e0203 */
[----:B------:R-:W-:-:S05]  /*0ff0*/  IMAD R10, R10, 0x3, RZ ;  /* 0x000000030a0a7824 */ /* 0x000fca00078e02ff */
[----:B0-----:R-:W-:-:S04]  /*1000*/  IADD3 R2, P0, PT, R10, UR6, RZ ;  /* 0x000000060a027c10 */ /* 0x001fc8000ff1e0ff */
[----:B------:R-:W-:-:S05]  /*1010*/  LEA.HI.X.SX32 R3, R10, UR7, 0x1, P0 ;  /* 0x000000070a037c11 */ /* 0x000fca00080f0eff */
[----:B------:R-:W2:Y:S04]  /*1020*/  LDG.E.U8 R10, desc[UR10][R2.64] ;  /* 0x0000000a020a7981 */ /* 0x000ea8000c1e1100 */
[----:B------:R-:W3:Y:S04]  /*1030*/  LDG.E.U8 R11, desc[UR10][R2.64+0x1] ;  /* 0x0000010a020b7981 */ /* 0x000ee8000c1e1100 */
[----:B------:R-:W4:Y:S01]  /*1040*/  LDG.E.U8 R13, desc[UR10][R2.64+0x2] ;  /* 0x0000020a020d7981 */ /* 0x000f22000c1e1100 */
[----:B------:R-:W-:Y:S02]  /*1050*/  VIADD R0, R0, 0x1 ;  /* 0x0000000100007836 */ /* 0x000fe40000000000 */
[----:B--2---:R-:W-:Y:S01]  /*1060*/  IMAD.IADD R5, R5, 0x1, R10 ;  /* 0x0000000105057824 */ /* 0x004fe200078e020a */
[----:B---3--:R-:W-:Y:S01]  /*1070*/  IADD3 R4, PT, PT, R4, R11, RZ ;  /* 0x0000000b04047210 */ /* 0x008fe20007ffe0ff */
[----:B----4-:R-:W-:-:S07]  /*1080*/  IMAD.IADD R6, R6, 0x1, R13 ;  /* 0x0000000106067824 */ /* 0x010fce00078e020d */
.L_x_5:
[----:B------:R-:W-:Y:S05]  /*1090*/  BSYNC.RECONVERGENT B0 ;  /* 0x0000000000007941 */ /* 0x000fea0003800200 */
.L_x_4:
[----:B------:R-:W-:Y:S05]  /*10a0*/  BRA.U UP0, `(.L_x_6) ;  /* 0xfffffff100407547 */ /* 0x000fea000b83ffff */
[-C--:B------:R-:W-:Y:S01]  /*10b0*/  IABS R2, R0.reuse ;  /* 0x0000000000027213 */ /* 0x080fe20000000000 */
[----:B------:R-:W0:Y:S01]  /*10c0*/  LDCU.64 UR6, c[0x0][0x388] ;  /* 0x00007100ff0677ac */ /* 0x000e220008000a00 */
[----:B------:R-:W-:Y:S01]  /*10d0*/  LOP3.LUT R3, R4, 0xff, RZ, 0xc0, !PT ;  /* 0x000000ff04037812 */ /* 0x000fe200078ec0ff */
[----:B------:R-:W-:Y:S01]  /*10e0*/  IMAD R7, R7, UR12, R8 ;  /* 0x0000000c07077c24 */ /* 0x000fe2000f8e0208 */
[----:B------:R-:W1:Y:S01]  /*10f0*/  I2F.RP R9, R2 ;  /* 0x0000000200097306 */ /* 0x000e620000209400 */
[----:B------:R-:W-:Y:S02]  /*1100*/  LOP3.LUT R4, R5, 0xff, RZ, 0xc0, !PT ;  /* 0x000000ff05047812 */ /* 0x000fe400078ec0ff */
[----:B------:R-:W-:Y:S02]  /*1110*/  LOP3.LUT R15, R6, 0xff, RZ, 0xc0, !PT ;  /* 0x000000ff060f7812 */ /* 0x000fe400078ec0ff */
[----:B------:R-:W-:Y:S02]  /*1120*/  IABS R6, R0 ;  /* 0x0000000000067213 */ /* 0x000fe40000000000 */
[----:B------:R-:W-:-:S02]  /*1130*/  IABS R12, R3 ;  /* 0x00000003000c7213 */ /* 0x000fc40000000000 */
[----:B------:R-:W-:Y:S02]  /*1140*/  IABS R14, R15 ;  /* 0x0000000f000e7213 */ /* 0x000fe40000000000 */
[----:B------:R-:W-:Y:S02]  /*1150*/  LOP3.LUT R5, R0, 0xff, R5, 0x78, !PT ;  /* 0x000000ff00057812 */ /* 0x000fe400078e7805 */
[-C--:B------:R-:W-:Y:S01]  /*1160*/  LOP3.LUT R3, R3, R0.reuse, RZ, 0x3c, !PT ;  /* 0x0000000003037212 */ /* 0x080fe200078e3cff */
[----:B-1----:R-:W1:Y:S01]  /*1170*/  MUFU.RCP R9, R9 ;  /* 0x0000000900097308 */ /* 0x002e620000001000 */
[----:B------:R-:W-:Y:S02]  /*1180*/  ISETP.GE.AND P4, PT, R5, RZ, PT ;  /* 0x000000ff0500720c */ /* 0x000fe40003f86270 */
[----:B------:R-:W-:Y:S01]  /*1190*/  LOP3.LUT R5, RZ, R0, RZ, 0x33, !PT ;  /* 0x00000000ff057212 */ /* 0x000fe200078e33ff */
[----:B-1----:R-:W-:Y:S01]  /*11a0*/  VIADD R10, R9, 0xffffffe ;  /* 0x0ffffffe090a7836 */ /* 0x002fe20000000000 */
[----:B------:R-:W-:-:S03]  /*11b0*/  IABS R9, R4 ;  /* 0x0000000400097213 */ /* 0x000fc60000000000 */
[----:B------:R1:W2:Y:S02]  /*11c0*/  F2I.FTZ.U32.TRUNC.NTZ R11, R10 ;  /* 0x0000000a000b7305 */ /* 0x0002a4000021f000 */
[----:B-1----:R-:W-:Y:S02]  /*11d0*/  HFMA2 R10, -RZ, RZ, 0, 0 ;  /* 0x00000000ff0a7431 */ /* 0x002fe400000001ff */
[----:B--2---:R-:W-:-:S04]  /*11e0*/  IMAD.MOV R13, RZ, RZ, -R11 ;  /* 0x000000ffff0d7224 */ /* 0x004fc800078e0a0b */
[----:B------:R-:W-:-:S04]  /*11f0*/  IMAD R13, R13, R2, RZ ;  /* 0x000000020d0d7224 */ /* 0x000fc800078e02ff */
[----:B------:R-:W-:-:S04]  /*1200*/  IMAD.HI.U32 R11, R11, R13, R10 ;  /* 0x0000000d0b0b7227 */ /* 0x000fc800078e000a */
[----:B------:R-:W-:Y:S02]  /*1210*/  IMAD.MOV R13, RZ, RZ, -R6 ;  /* 0x000000ffff0d7224 */ /* 0x000fe400078e0a06 */
[----:B------:R-:W-:-:S04]  /*1220*/  IMAD.HI.U32 R4, R11, R9, RZ ;  /* 0x000000090b047227 */ /* 0x000fc800078e00ff */
[----:B------:R-:W-:-:S04]  /*1230*/  IMAD.HI.U32 R6, R11, R12, RZ ;  /* 0x0000000c0b067227 */ /* 0x000fc800078e00ff */
[----:B------:R-:W-:-:S04]  /*1240*/  IMAD.HI.U32 R10, R11, R14, RZ ;  /* 0x0000000e0b0a7227 */ /* 0x000fc800078e00ff */
[-C--:B------:R-:W-:Y:S02]  /*1250*/  IMAD R9, R4, R13.reuse, R9 ;  /* 0x0000000d04097224 */ /* 0x080fe400078e0209 */
[-C--:B------:R-:W-:Y:S02]  /*1260*/  IMAD R11, R6, R13.reuse, R12 ;  /* 0x0000000d060b7224 */ /* 0x080fe400078e020c */
[----:B------:R-:W-:Y:S01]  /*1270*/  IMAD R13, R10, R13, R14 ;  /* 0x0000000d0a0d7224 */ /* 0x000fe200078e020e */
[C---:B------:R-:W-:Y:S02]  /*1280*/  ISETP.GT.U32.AND P5, PT, R2.reuse, R9, PT ;  /* 0x000000090200720c */ /* 0x040fe40003fa4070 */
[C---:B------:R-:W-:Y:S02]  /*1290*/  ISETP.GT.U32.AND P6, PT, R2.reuse, R11, PT ;  /* 0x0000000b0200720c */ /* 0x040fe40003fc4070 */
[----:B------:R-:W-:-:S09]  /*12a0*/  ISETP.GT.U32.AND P0, PT, R2, R13, PT ;  /* 0x0000000d0200720c */ /* 0x000fd20003f04070 */
[--C-:B------:R-:W-:Y:S01]  /*12b0*/  @!P5 IMAD.IADD R9, R9, 0x1, -R2.reuse ;  /* 0x000000010909d824 */ /* 0x100fe200078e0a02 */
[----:B------:R-:W-:Y:S01]  /*12c0*/  @!P5 IADD3 R4, PT, PT, R4, 0x1, RZ ;  /* 0x000000010404d810 */ /* 0x000fe20007ffe0ff */
[--C-:B------:R-:W-:Y:S01]  /*12d0*/  @!P6 IMAD.IADD R11, R11, 0x1, -R2.reuse ;  /* 0x000000010b0be824 */ /* 0x100fe200078e0a02 */
[----:B------:R-:W-:Y:S01]  /*12e0*/  ISETP.GE.AND P5, PT, R3, RZ, PT ;  /* 0x000000ff0300720c */ /* 0x000fe20003fa6270 */
[----:B------:R-:W-:Y:S01]  /*12f0*/  @!P0 IMAD.IADD R13, R13, 0x1, -R2 ;  /* 0x000000010d0d8824 */ /* 0x000fe200078e0a02 */
[-C--:B------:R-:W-:Y:S01]  /*1300*/  ISETP.GE.U32.AND P1, PT, R9, R2.reuse, PT ;  /* 0x000000020900720c */ /* 0x080fe20003f26070 */
[----:B------:R-:W-:Y:S01]  /*1310*/  @!P6 VIADD R6, R6, 0x1 ;  /* 0x000000010606e836 */ /* 0x000fe20000000000 */
[-C--:B------:R-:W-:Y:S01]  /*1320*/  ISETP.GE.U32.AND P2, PT, R11, R2.reuse, PT ;  /* 0x000000020b00720c */ /* 0x080fe20003f46070 */
[----:B------:R-:W-:Y:S01]  /*1330*/  @!P0 VIADD R10, R10, 0x1 ;  /* 0x000000010a0a8836 */ /* 0x000fe20000000000 */
[----:B------:R-:W-:Y:S02]  /*1340*/  ISETP.GE.U32.AND P3, PT, R13, R2, PT ;  /* 0x000000020d00720c */ /* 0x000fe40003f66070 */
[----:B------:R-:W-:-:S02]  /*1350*/  LOP3.LUT R2, R15, R0, RZ, 0x3c, !PT ;  /* 0x000000000f027212 */ /* 0x000fc400078e3cff */
[----:B------:R-:W-:Y:S02]  /*1360*/  ISETP.NE.AND P0, PT, R0, RZ, PT ;  /* 0x000000ff0000720c */ /* 0x000fe40003f05270 */
[----:B------:R-:W-:-:S03]  /*1370*/  ISETP.GE.AND P6, PT, R2, RZ, PT ;  /* 0x000000ff0200720c */ /* 0x000fc60003fc6270 */
[----:B------:R-:W-:Y:S01]  /*1380*/  @P1 VIADD R4, R4, 0x1 ;  /* 0x0000000104041836 */ /* 0x000fe20000000000 */
[C---:B0-----:R-:W-:Y:S01]  /*1390*/  IADD3 R2, P1, PT, R7.reuse, UR6, RZ ;  /* 0x0000000607027c10 */ /* 0x041fe2000ff3e0ff */
[----:B------:R-:W-:Y:S02]  /*13a0*/  @P2 VIADD R6, R6, 0x1 ;  /* 0x0000000106062836 */ /* 0x000fe40000000000 */
[----:B------:R-:W-:Y:S01]  /*13b0*/  @P3 IADD3 R10, PT, PT, R10, 0x1, RZ ;  /* 0x000000010a0a3810 */ /* 0x000fe20007ffe0ff */
[----:B------:R-:W-:Y:S01]  /*13c0*/  @!P4 IMAD.MOV R4, RZ, RZ, -R4 ;  /* 0x000000ffff04c224 */ /* 0x000fe200078e0a04 */
[----:B------:R-:W-:Y:S01]  /*13d0*/  LEA.HI.X.SX32 R3, R7, UR7, 0x1, P1 ;  /* 0x0000000707037c11 */ /* 0x000fe200088f0eff */
[----:B------:R-:W-:-:S03]  /*13e0*/  @!P5 IMAD.MOV R6, RZ, RZ, -R6 ;  /* 0x000000ffff06d224 */ /* 0x000fc600078e0a06 */
[----:B------:R-:W-:Y:S01]  /*13f0*/  @!P6 IMAD.MOV R10, RZ, RZ, -R10 ;  /* 0x000000ffff0ae224 */ /* 0x000fe200078e0a0a */
[C---:B------:R-:W-:Y:S02]  /*1400*/  SEL R7, R5.reuse, R4, !P0 ;  /* 0x0000000405077207 */ /* 0x040fe40004000000 */
[C---:B------:R-:W-:Y:S02]  /*1410*/  SEL R9, R5.reuse, R6, !P0 ;  /* 0x0000000605097207 */ /* 0x040fe40004000000 */
[----:B------:R-:W-:Y:S01]  /*1420*/  SEL R5, R5, R10, !P0 ;  /* 0x0000000a05057207 */ /* 0x000fe20004000000 */
[----:B------:R-:W-:Y:S04]  /*1430*/  STG.E.U8 desc[UR10][R2.64], R7 ;  /* 0x0000000702007986 */ /* 0x000fe8000c10110a */
[----:B------:R-:W-:Y:S04]  /*1440*/  STG.E.U8 desc[UR10][R2.64+0x1], R9 ;  /* 0x0000010902007986 */ /* 0x000fe8000c10110a */
[----:B------:R-:W-:Y:S01]  /*1450*/  STG.E.U8 desc[UR10][R2.64+0x2], R5 ;  /* 0x0000020502007986 */ /* 0x000fe2000c10110a */
[----:B------:R-:W-:Y:S05]  /*1460*/  EXIT ;  /* 0x000000000000794d */ /* 0x000fea0003800000 */
.L_x_7:
[----:B------:R-:W-:-:S00]  /*1470*/  BRA `(.L_x_7) ;  /* 0xfffffffc00fc7947 */ /* 0x000fc0000383ffff */
[----:B------:R-:W-:-:S00]  /*1480*/  NOP ;  /* 0x0000000000007918 */ /* 0x000fc00000000000 */
[----:B------:R-:W-:-:S00]  /*1490*/  NOP ;  /* 0x0000000000007918 */ /* 0x000fc00000000000 */
[----:B------:R-:W-:-:S00]  /*14a0*/  NOP ;  /* 0x0000000000007918 */ /* 0x000fc00000000000 */
[----:B------:R-:W-:-:S00]  /*14b0*/  NOP ;  /* 0x0000000000007918 */ /* 0x000fc00000000000 */
[----:B------:R-:W-:-:S00]  /*14c0*/  NOP ;  /* 0x0000000000007918 */ /* 0x000fc00000000000 */
[----:B------:R-:W-:-:S00]  /*14d0*/  NOP ;  /* 0x0000000000007918 */ /* 0x000fc00000000000 */
[----:B------:R-:W-:-:S00]  /*14e0*/  NOP ;  /* 0x0000000000007918 */ /* 0x000fc00000000000 */
[----:B------:R-:W-:-:S00]  /*14f0*/  NOP ;  /* 0x0000000000007918 */ /* 0x000fc00000000000 */
.L_x_8:


//--------------------- .nv.shared.reserved.0     --------------------------
	.section	.nv.shared.reserved.0,"aw",@nobits
	.weak		__nv_reservedSMEM_offset_0_alias
	.size		__nv_reservedSMEM_offset_0_alias, 0, 64
	.other		__nv_reservedSMEM_offset_0_alias,@"STO_CUDA_RESERVED_SHARED STV_DEFAULT"
__nv_reservedSMEM_offset_0_alias:
	.zero		0
	.zero		64


//--------------------- .nv.constant0._Z13imgBlurKernelPhS_iii --------------------------
	.section	.nv.constant0._Z13imgBlurKernelPhS_iii,"a",@progbits
	.sectionflags	@""
	.align	4
.nv.constant0._Z13imgBlurKernelPhS_iii:
	.zero		924


//--------------------- SYMBOLS --------------------------

	.type		.nv.reservedSmem.offset0,@object
	.size		.nv.reservedSmem.offset0,0x4
